//
// Generated by NVIDIA NVVM Compiler
//
// Compiler Build ID: CL-36424714
// Cuda compilation tools, release 13.0, V13.0.88
// Based on NVVM 20.0.0
//

.version 9.0
.target sm_100
.address_size 64

	// .globl	_Z11compMatchesPcS_iiiiPiS0_i

.visible .entry _Z11compMatchesPcS_iiiiPiS0_i(
	.param .u64 .ptr .align 1 _Z11compMatchesPcS_iiiiPiS0_i_param_0,
	.param .u64 .ptr .align 1 _Z11compMatchesPcS_iiiiPiS0_i_param_1,
	.param .u32 _Z11compMatchesPcS_iiiiPiS0_i_param_2,
	.param .u32 _Z11compMatchesPcS_iiiiPiS0_i_param_3,
	.param .u32 _Z11compMatchesPcS_iiiiPiS0_i_param_4,
	.param .u32 _Z11compMatchesPcS_iiiiPiS0_i_param_5,
	.param .u64 .ptr .align 1 _Z11compMatchesPcS_iiiiPiS0_i_param_6,
	.param .u64 .ptr .align 1 _Z11compMatchesPcS_iiiiPiS0_i_param_7,
	.param .u32 _Z11compMatchesPcS_iiiiPiS0_i_param_8
)
{
	.reg .pred 	%p<41>;
	.reg .b16 	%rs<29>;
	.reg .b32 	%r<193>;
	.reg .b64 	%rd<47>;

	ld.param.u64 	%rd16, [_Z11compMatchesPcS_iiiiPiS0_i_param_0];
	ld.param.u64 	%rd14, [_Z11compMatchesPcS_iiiiPiS0_i_param_1];
	ld.param.u32 	%r63, [_Z11compMatchesPcS_iiiiPiS0_i_param_2];
	ld.param.u64 	%rd17, [_Z11compMatchesPcS_iiiiPiS0_i_param_6];
	ld.param.u64 	%rd15, [_Z11compMatchesPcS_iiiiPiS0_i_param_7];
	ld.param.u32 	%r67, [_Z11compMatchesPcS_iiiiPiS0_i_param_8];
	cvta.to.global.u64 	%rd1, %rd16;
	cvta.to.global.u64 	%rd18, %rd17;
	mov.u32 	%r68, %tid.x;
	mov.u32 	%r69, %ctaid.x;
	mov.u32 	%r70, %ntid.x;
	mad.lo.s32 	%r174, %r69, %r70, %r68;
	mul.wide.s32 	%rd19, %r174, 4;
	add.s64 	%rd2, %rd18, %rd19;
	mov.b32 	%r71, 0;
	st.global.u32 	[%rd2], %r71;
	setp.ge.s32 	%p1, %r174, %r63;
	@%p1 bra 	$L__BB0_50;
	ld.param.u32 	%r169, [_Z11compMatchesPcS_iiiiPiS0_i_param_3];
	cvta.to.global.u64 	%rd20, %rd15;
	mad.lo.s32 	%r72, %r174, %r67, %r174;
	mul.wide.s32 	%rd21, %r72, 4;
	add.s64 	%rd3, %rd20, %rd21;
	sub.s32 	%r173, %r169, %r174;
	add.s64 	%rd4, %rd3, 32;
	cvta.to.global.u64 	%rd5, %rd14;
$L__BB0_2:
	ld.param.u32 	%r171, [_Z11compMatchesPcS_iiiiPiS0_i_param_4];
	ld.param.u32 	%r170, [_Z11compMatchesPcS_iiiiPiS0_i_param_3];
	min.s32 	%r73, %r171, %r173;
	add.s32 	%r74, %r73, 1;
	max.u32 	%r5, %r74, 2;
	add.s32 	%r6, %r5, -1;
	add.s32 	%r7, %r5, -2;
	sub.s32 	%r75, %r170, %r174;
	min.s32 	%r8, %r75, %r171;
	setp.eq.s32 	%p2, %r8, 0;
	@%p2 bra 	$L__BB0_47;
	setp.lt.u32 	%p3, %r7, 15;
	mov.b32 	%r176, 1;
	@%p3 bra 	$L__BB0_7;
	and.b32  	%r9, %r6, -16;
	mov.b32 	%r178, 0;
	mov.u64 	%rd46, %rd4;
$L__BB0_5:
	.pragma "nounroll";
	add.s32 	%r78, %r178, 1;
	st.global.u32 	[%rd46+-28], %r78;
	add.s32 	%r79, %r178, 2;
	st.global.u32 	[%rd46+-24], %r79;
	add.s32 	%r80, %r178, 3;
	st.global.u32 	[%rd46+-20], %r80;
	add.s32 	%r81, %r178, 4;
	st.global.u32 	[%rd46+-16], %r81;
	add.s32 	%r82, %r178, 5;
	st.global.u32 	[%rd46+-12], %r82;
	add.s32 	%r83, %r178, 6;
	st.global.u32 	[%rd46+-8], %r83;
	add.s32 	%r84, %r178, 7;
	st.global.u32 	[%rd46+-4], %r84;
	add.s32 	%r85, %r178, 8;
	st.global.u32 	[%rd46], %r85;
	add.s32 	%r86, %r178, 9;
	st.global.u32 	[%rd46+4], %r86;
	add.s32 	%r87, %r178, 10;
	st.global.u32 	[%rd46+8], %r87;
	add.s32 	%r88, %r178, 11;
	st.global.u32 	[%rd46+12], %r88;
	add.s32 	%r89, %r178, 12;
	st.global.u32 	[%rd46+16], %r89;
	add.s32 	%r90, %r178, 13;
	st.global.u32 	[%rd46+20], %r90;
	add.s32 	%r91, %r178, 14;
	st.global.u32 	[%rd46+24], %r91;
	add.s32 	%r92, %r178, 15;
	st.global.u32 	[%rd46+28], %r92;
	add.s32 	%r178, %r178, 16;
	st.global.u32 	[%rd46+32], %r178;
	add.s64 	%rd46, %rd46, 64;
	setp.eq.s32 	%p4, %r178, %r9;
	@%p4 bra 	$L__BB0_6;
	bra.uni 	$L__BB0_5;
$L__BB0_6:
	add.s32 	%r176, %r178, 1;
$L__BB0_7:
	and.b32  	%r93, %r6, 15;
	setp.eq.s32 	%p5, %r93, 0;
	@%p5 bra 	$L__BB0_17;
	add.s32 	%r12, %r5, 15;
	and.b32  	%r94, %r12, 15;
	add.s32 	%r95, %r94, -1;
	setp.lt.u32 	%p6, %r95, 7;
	@%p6 bra 	$L__BB0_10;
	mul.wide.u32 	%rd22, %r176, 4;
	add.s64 	%rd23, %rd3, %rd22;
	st.global.u32 	[%rd23], %r176;
	add.s32 	%r96, %r176, 1;
	st.global.u32 	[%rd23+4], %r96;
	add.s32 	%r97, %r176, 2;
	st.global.u32 	[%rd23+8], %r97;
	add.s32 	%r98, %r176, 3;
	st.global.u32 	[%rd23+12], %r98;
	add.s32 	%r99, %r176, 4;
	st.global.u32 	[%rd23+16], %r99;
	add.s32 	%r100, %r176, 5;
	st.global.u32 	[%rd23+20], %r100;
	add.s32 	%r101, %r176, 6;
	st.global.u32 	[%rd23+24], %r101;
	add.s32 	%r102, %r176, 7;
	st.global.u32 	[%rd23+28], %r102;
	add.s32 	%r176, %r176, 8;
$L__BB0_10:
	and.b32  	%r103, %r12, 7;
	setp.eq.s32 	%p7, %r103, 0;
	@%p7 bra 	$L__BB0_17;
	add.s32 	%r104, %r5, 7;
	and.b32  	%r15, %r104, 3;
	and.b32  	%r105, %r104, 7;
	add.s32 	%r106, %r105, -1;
	setp.lt.u32 	%p8, %r106, 3;
	@%p8 bra 	$L__BB0_13;
	mul.wide.u32 	%rd24, %r176, 4;
	add.s64 	%rd25, %rd3, %rd24;
	st.global.u32 	[%rd25], %r176;
	add.s32 	%r107, %r176, 1;
	st.global.u32 	[%rd25+4], %r107;
	add.s32 	%r108, %r176, 2;
	st.global.u32 	[%rd25+8], %r108;
	add.s32 	%r109, %r176, 3;
	st.global.u32 	[%rd25+12], %r109;
	add.s32 	%r176, %r176, 4;
$L__BB0_13:
	setp.eq.s32 	%p9, %r15, 0;
	@%p9 bra 	$L__BB0_17;
	mul.wide.u32 	%rd26, %r176, 4;
	add.s64 	%rd6, %rd3, %rd26;
	st.global.u32 	[%rd6], %r176;
	setp.eq.s32 	%p10, %r15, 1;
	@%p10 bra 	$L__BB0_17;
	add.s32 	%r110, %r176, 1;
	st.global.u32 	[%rd6+4], %r110;
	setp.eq.s32 	%p11, %r15, 2;
	@%p11 bra 	$L__BB0_17;
	add.s32 	%r111, %r176, 2;
	st.global.u32 	[%rd6+8], %r111;
$L__BB0_17:
	and.b32  	%r18, %r6, 3;
	and.b32  	%r19, %r6, -4;
	mov.b32 	%r179, 1;
$L__BB0_18:
	add.s32 	%r114, %r5, -2;
	setp.lt.u32 	%p12, %r114, 3;
	st.global.u32 	[%rd3], %r179;
	add.s32 	%r181, %r179, -1;
	add.s32 	%r115, %r181, %r174;
	cvt.u64.u32 	%rd27, %r115;
	add.s64 	%rd9, %rd5, %rd27;
	mov.b32 	%r189, 1;
	mov.u32 	%r180, %r179;
	@%p12 bra 	$L__BB0_33;
	mov.b32 	%r182, 1;
	mov.u32 	%r180, %r179;
$L__BB0_20:
	mul.wide.u32 	%rd28, %r182, 4;
	add.s64 	%rd10, %rd3, %rd28;
	ld.global.u32 	%r27, [%rd10];
	add.s32 	%r117, %r182, -1;
	cvt.u64.u32 	%rd29, %r117;
	setp.ge.s32 	%p13, %r27, %r180;
	add.s64 	%rd11, %rd1, %rd29;
	@%p13 bra 	$L__BB0_22;
	add.s32 	%r121, %r27, 1;
	ld.global.u8 	%rs3, [%rd11];
	ld.global.u8 	%rs4, [%rd9];
	setp.ne.s16 	%p15, %rs3, %rs4;
	selp.u32 	%r122, 1, 0, %p15;
	add.s32 	%r123, %r181, %r122;
	min.u32 	%r183, %r121, %r123;
	bra.uni 	$L__BB0_23;
$L__BB0_22:
	add.s32 	%r118, %r180, 1;
	ld.global.u8 	%rs1, [%rd11];
	ld.global.u8 	%rs2, [%rd9];
	setp.ne.s16 	%p14, %rs1, %rs2;
	selp.u32 	%r119, 1, 0, %p14;
	add.s32 	%r120, %r181, %r119;
	min.u32 	%r183, %r118, %r120;
$L__BB0_23:
	st.global.u32 	[%rd10], %r183;
	ld.global.u32 	%r31, [%rd10+4];
	setp.lt.s32 	%p16, %r31, %r183;
	@%p16 bra 	$L__BB0_25;
	add.s32 	%r124, %r183, 1;
	ld.global.u8 	%rs5, [%rd11+1];
	ld.global.u8 	%rs6, [%rd9];
	setp.ne.s16 	%p17, %rs5, %rs6;
	selp.u32 	%r125, 1, 0, %p17;
	add.s32 	%r126, %r27, %r125;
	min.u32 	%r184, %r124, %r126;
	bra.uni 	$L__BB0_26;
$L__BB0_25:
	add.s32 	%r127, %r31, 1;
	ld.global.u8 	%rs7, [%rd11+1];
	ld.global.u8 	%rs8, [%rd9];
	setp.ne.s16 	%p18, %rs7, %rs8;
	selp.u32 	%r128, 1, 0, %p18;
	add.s32 	%r129, %r27, %r128;
	min.u32 	%r184, %r127, %r129;
$L__BB0_26:
	st.global.u32 	[%rd10+4], %r184;
	ld.global.u32 	%r35, [%rd10+8];
	setp.lt.s32 	%p19, %r35, %r184;
	@%p19 bra 	$L__BB0_28;
	add.s32 	%r130, %r184, 1;
	ld.global.u8 	%rs9, [%rd11+2];
	ld.global.u8 	%rs10, [%rd9];
	setp.ne.s16 	%p20, %rs9, %rs10;
	selp.u32 	%r131, 1, 0, %p20;
	add.s32 	%r132, %r31, %r131;
	min.u32 	%r185, %r130, %r132;
	bra.uni 	$L__BB0_29;
$L__BB0_28:
	add.s32 	%r133, %r35, 1;
	ld.global.u8 	%rs11, [%rd11+2];
	ld.global.u8 	%rs12, [%rd9];
	setp.ne.s16 	%p21, %rs11, %rs12;
	selp.u32 	%r134, 1, 0, %p21;
	add.s32 	%r135, %r31, %r134;
	min.u32 	%r185, %r133, %r135;
$L__BB0_29:
	st.global.u32 	[%rd10+8], %r185;
	ld.global.u32 	%r181, [%rd10+12];
	setp.lt.s32 	%p22, %r181, %r185;
	@%p22 bra 	$L__BB0_31;
	add.s32 	%r136, %r185, 1;
	ld.global.u8 	%rs13, [%rd11+3];
	ld.global.u8 	%rs14, [%rd9];
	setp.ne.s16 	%p23, %rs13, %rs14;
	selp.u32 	%r137, 1, 0, %p23;
	add.s32 	%r138, %r35, %r137;
	min.u32 	%r180, %r136, %r138;
	bra.uni 	$L__BB0_32;
$L__BB0_31:
	add.s32 	%r139, %r181, 1;
	ld.global.u8 	%rs15, [%rd11+3];
	ld.global.u8 	%rs16, [%rd9];
	setp.ne.s16 	%p24, %rs15, %rs16;
	selp.u32 	%r140, 1, 0, %p24;
	add.s32 	%r141, %r35, %r140;
	min.u32 	%r180, %r139, %r141;
$L__BB0_32:
	st.global.u32 	[%rd10+12], %r180;
	add.s32 	%r189, %r182, 4;
	add.s32 	%r142, %r182, 3;
	setp.ne.s32 	%p25, %r142, %r19;
	mov.u32 	%r182, %r189;
	@%p25 bra 	$L__BB0_20;
$L__BB0_33:
	setp.eq.s32 	%p26, %r18, 0;
	@%p26 bra 	$L__BB0_46;
	mul.wide.u32 	%rd30, %r189, 4;
	add.s64 	%rd12, %rd3, %rd30;
	ld.global.u32 	%r47, [%rd12];
	setp.lt.s32 	%p27, %r47, %r180;
	@%p27 bra 	$L__BB0_36;
	add.s32 	%r143, %r189, -1;
	cvt.u64.u32 	%rd31, %r143;
	add.s32 	%r144, %r180, 1;
	add.s64 	%rd32, %rd1, %rd31;
	ld.global.u8 	%rs17, [%rd32];
	ld.global.u8 	%rs18, [%rd9];
	setp.ne.s16 	%p28, %rs17, %rs18;
	selp.u32 	%r145, 1, 0, %p28;
	add.s32 	%r146, %r181, %r145;
	min.u32 	%r190, %r144, %r146;
	bra.uni 	$L__BB0_37;
$L__BB0_36:
	add.s32 	%r147, %r189, -1;
	cvt.u64.u32 	%rd33, %r147;
	add.s32 	%r148, %r47, 1;
	add.s64 	%rd34, %rd1, %rd33;
	ld.global.u8 	%rs19, [%rd34];
	ld.global.u8 	%rs20, [%rd9];
	setp.ne.s16 	%p29, %rs19, %rs20;
	selp.u32 	%r149, 1, 0, %p29;
	add.s32 	%r150, %r181, %r149;
	min.u32 	%r190, %r148, %r150;
$L__BB0_37:
	setp.eq.s32 	%p30, %r18, 1;
	st.global.u32 	[%rd12], %r190;
	@%p30 bra 	$L__BB0_46;
	add.s32 	%r51, %r189, 1;
	mul.wide.u32 	%rd35, %r51, 4;
	add.s64 	%rd13, %rd3, %rd35;
	ld.global.u32 	%r52, [%rd13];
	setp.lt.s32 	%p31, %r52, %r190;
	@%p31 bra 	$L__BB0_40;
	cvt.u64.u32 	%rd36, %r189;
	add.s32 	%r151, %r190, 1;
	add.s64 	%rd37, %rd1, %rd36;
	ld.global.u8 	%rs21, [%rd37];
	ld.global.u8 	%rs22, [%rd9];
	setp.ne.s16 	%p32, %rs21, %rs22;
	selp.u32 	%r152, 1, 0, %p32;
	add.s32 	%r153, %r47, %r152;
	min.u32 	%r191, %r151, %r153;
	bra.uni 	$L__BB0_41;
$L__BB0_40:
	cvt.u64.u32 	%rd38, %r189;
	add.s32 	%r154, %r52, 1;
	add.s64 	%rd39, %rd1, %rd38;
	ld.global.u8 	%rs23, [%rd39];
	ld.global.u8 	%rs24, [%rd9];
	setp.ne.s16 	%p33, %rs23, %rs24;
	selp.u32 	%r155, 1, 0, %p33;
	add.s32 	%r156, %r47, %r155;
	min.u32 	%r191, %r154, %r156;
$L__BB0_41:
	setp.eq.s32 	%p34, %r18, 2;
	st.global.u32 	[%rd13], %r191;
	@%p34 bra 	$L__BB0_46;
	ld.global.u32 	%r56, [%rd12+8];
	setp.lt.s32 	%p35, %r56, %r191;
	@%p35 bra 	$L__BB0_44;
	cvt.u64.u32 	%rd40, %r51;
	add.s32 	%r157, %r191, 1;
	add.s64 	%rd41, %rd1, %rd40;
	ld.global.u8 	%rs25, [%rd41];
	ld.global.u8 	%rs26, [%rd9];
	setp.ne.s16 	%p36, %rs25, %rs26;
	selp.u32 	%r158, 1, 0, %p36;
	add.s32 	%r159, %r52, %r158;
	min.u32 	%r192, %r157, %r159;
	bra.uni 	$L__BB0_45;
$L__BB0_44:
	cvt.u64.u32 	%rd42, %r51;
	add.s32 	%r160, %r56, 1;
	add.s64 	%rd43, %rd1, %rd42;
	ld.global.u8 	%rs27, [%rd43];
	ld.global.u8 	%rs28, [%rd9];
	setp.ne.s16 	%p37, %rs27, %rs28;
	selp.u32 	%r161, 1, 0, %p37;
	add.s32 	%r162, %r52, %r161;
	min.u32 	%r192, %r160, %r162;
$L__BB0_45:
	st.global.u32 	[%rd12+8], %r192;
$L__BB0_46:
	add.s32 	%r179, %r179, 1;
	setp.ne.s32 	%p38, %r179, %r5;
	@%p38 bra 	$L__BB0_18;
$L__BB0_47:
	ld.param.u32 	%r172, [_Z11compMatchesPcS_iiiiPiS0_i_param_5];
	mul.wide.s32 	%rd44, %r8, 4;
	add.s64 	%rd45, %rd3, %rd44;
	ld.global.u32 	%r163, [%rd45];
	setp.gt.s32 	%p39, %r163, %r172;
	@%p39 bra 	$L__BB0_49;
	ld.global.u32 	%r164, [%rd2];
	add.s32 	%r165, %r164, 1;
	st.global.u32 	[%rd2], %r165;
$L__BB0_49:
	mov.u32 	%r166, %nctaid.x;
	mov.u32 	%r167, %ntid.x;
	mul.lo.s32 	%r168, %r166, %r167;
	add.s32 	%r174, %r174, %r168;
	setp.lt.s32 	%p40, %r174, %r63;
	sub.s32 	%r173, %r173, %r168;
	@%p40 bra 	$L__BB0_2;
$L__BB0_50:
	ret;

}


// ===== COMPILED SASS (sm_100) =====

	.target	sm_100

	.elftype	@"ET_EXEC"


//--------------------- .note.nv.tkinfo           --------------------------
	.section	.note.nv.tkinfo,"",@"SHT_NOTE"
	.sectionflags	@"SHF_NOTE_NV_TKINFO"
	.tkinfo
        /*0018*/ 	.word	0x00000002
        /*0030*/ 	.string	""
        /*0030*/ 	.string	"ptxas"
        /*0030*/ 	.string	"Cuda compilation tools, release 13.0, V13.0.88"
        /*0030*/ 	.string	"Build cuda_13.0.r13.0/compiler.36424714_0"
        /*0030*/ 	.string	"-arch sm_100 -m 64 "



//--------------------- .note.nv.cuinfo           --------------------------
	.section	.note.nv.cuinfo,"",@"SHT_NOTE"
	.sectionflags	@"SHF_NOTE_NV_CUINFO"
        /*0018*/ 	.short	0x0002
        /*001a*/ 	.short	0x0064
        /*001c*/ 	.short	0x0082
	.zero		2


//--------------------- .nv.info                  --------------------------
	.section	.nv.info,"",@"SHT_CUDA_INFO"
	.align	4


	//----- nvinfo : EIATTR_REGCOUNT
	.align		4
        /*0000*/ 	.byte	0x04, 0x2f
        /*0002*/ 	.short	(.L_1 - .L_0)
	.align		4
.L_0:
        /*0004*/ 	.word	index@(_Z11compMatchesPcS_iiiiPiS0_i)
        /*0008*/ 	.word	0x00000020


	//----- nvinfo : EIATTR_FRAME_SIZE
	.align		4
.L_1:
        /*000c*/ 	.byte	0x04, 0x11
        /*000e*/ 	.short	(.L_3 - .L_2)
	.align		4
.L_2:
        /*0010*/ 	.word	index@(_Z11compMatchesPcS_iiiiPiS0_i)
        /*0014*/ 	.word	0x00000000


	//----- nvinfo : EIATTR_MIN_STACK_SIZE
	.align		4
.L_3:
        /*0018*/ 	.byte	0x04, 0x12
        /*001a*/ 	.short	(.L_5 - .L_4)
	.align		4
.L_4:
        /*001c*/ 	.word	index@(_Z11compMatchesPcS_iiiiPiS0_i)
        /*0020*/ 	.word	0x00000000
.L_5:


//--------------------- .nv.compat                --------------------------
	.section	.nv.compat,"",@"SHT_CUDA_COMPAT_INFO"
	.align	4
        /*0000*/ 	.byte	0x02, 0x09, 0x00, 0x00, 0x02, 0x02, 0x01, 0x00, 0x02, 0x05, 0x05, 0x00, 0x03, 0x07, 0x01, 0x01
        /*0010*/ 	.byte	0x02, 0x03, 0x00, 0x00, 0x02, 0x06, 0x01, 0x00, 0x04, 0x0b, 0x08, 0x00, 0x09, 0x00, 0x00, 0x00
        /*0020*/ 	.byte	0x00, 0x00, 0x00, 0x00


//--------------------- .nv.info._Z11compMatchesPcS_iiiiPiS0_i --------------------------
	.section	.nv.info._Z11compMatchesPcS_iiiiPiS0_i,"",@"SHT_CUDA_INFO"
	.sectionflags	@""
	.align	4


	//----- nvinfo : EIATTR_CUDA_API_VERSION
	.align		4
        /*0000*/ 	.byte	0x04, 0x37
        /*0002*/ 	.short	(.L_7 - .L_6)
.L_6:
        /*0004*/ 	.word	0x00000082


	//----- nvinfo : EIATTR_KPARAM_INFO
	.align		4
.L_7:
        /*0008*/ 	.byte	0x04, 0x17
        /*000a*/ 	.short	(.L_9 - .L_8)
.L_8:
        /*000c*/ 	.word	0x00000000
        /*0010*/ 	.short	0x0008
        /*0012*/ 	.short	0x0030
        /*0014*/ 	.byte	0x00, 0xf0, 0x11, 0x00


	//----- nvinfo : EIATTR_KPARAM_INFO
	.align		4
.L_9:
        /*0018*/ 	.byte	0x04, 0x17
        /*001a*/ 	.short	(.L_11 - .L_10)
.L_10:
        /*001c*/ 	.word	0x00000000
        /*0020*/ 	.short	0x0007
        /*0022*/ 	.short	0x0028
        /*0024*/ 	.byte	0x00, 0xf5, 0x21, 0x00


	//----- nvinfo : EIATTR_KPARAM_INFO
	.align		4
.L_11:
        /*0028*/ 	.byte	0x04, 0x17
        /*002a*/ 	.short	(.L_13 - .L_12)
.L_12:
        /*002c*/ 	.word	0x00000000
        /*0030*/ 	.short	0x0006
        /*0032*/ 	.short	0x0020
        /*0034*/ 	.byte	0x00, 0xf5, 0x21, 0x00


	//----- nvinfo : EIATTR_KPARAM_INFO
	.align		4
.L_13:
        /*0038*/ 	.byte	0x04, 0x17
        /*003a*/ 	.short	(.L_15 - .L_14)
.L_14:
        /*003c*/ 	.word	0x00000000
        /*0040*/ 	.short	0x0005
        /*0042*/ 	.short	0x001c
        /*0044*/ 	.byte	0x00, 0xf0, 0x11, 0x00


	//----- nvinfo : EIATTR_KPARAM_INFO
	.align		4
.L_15:
        /*0048*/ 	.byte	0x04, 0x17
        /*004a*/ 	.short	(.L_17 - .L_16)
.L_16:
        /*004c*/ 	.word	0x00000000
        /*0050*/ 	.short	0x0004
        /*0052*/ 	.short	0x0018
        /*0054*/ 	.byte	0x00, 0xf0, 0x11, 0x00


	//----- nvinfo : EIATTR_KPARAM_INFO
	.align		4
.L_17:
        /*0058*/ 	.byte	0x04, 0x17
        /*005a*/ 	.short	(.L_19 - .L_18)
.L_18:
        /*005c*/ 	.word	0x00000000
        /*0060*/ 	.short	0x0003
        /*0062*/ 	.short	0x0014
        /*0064*/ 	.byte	0x00, 0xf0, 0x11, 0x00


	//----- nvinfo : EIATTR_KPARAM_INFO
	.align		4
.L_19:
        /*0068*/ 	.byte	0x04, 0x17
        /*006a*/ 	.short	(.L_21 - .L_20)
.L_20:
        /*006c*/ 	.word	0x00000000
        /*0070*/ 	.short	0x0002
        /*0072*/ 	.short	0x0010
        /*0074*/ 	.byte	0x00, 0xf0, 0x11, 0x00


	//----- nvinfo : EIATTR_KPARAM_INFO
	.align		4
.L_21:
        /*0078*/ 	.byte	0x04, 0x17
        /*007a*/ 	.short	(.L_23 - .L_22)
.L_22:
        /*007c*/ 	.word	0x00000000
        /*0080*/ 	.short	0x0001
        /*0082*/ 	.short	0x0008
        /*0084*/ 	.byte	0x00, 0xf5, 0x21, 0x00


	//----- nvinfo : EIATTR_KPARAM_INFO
	.align		4
.L_23:
        /*0088*/ 	.byte	0x04, 0x17
        /*008a*/ 	.short	(.L_25 - .L_24)
.L_24:
        /*008c*/ 	.word	0x00000000
        /*0090*/ 	.short	0x0000
        /*0092*/ 	.short	0x0000
        /*0094*/ 	.byte	0x00, 0xf5, 0x21, 0x00


	//----- nvinfo : EIATTR_SPARSE_MMA_MASK
	.align		4
.L_25:
        /*0098*/ 	.byte	0x03, 0x50
        /*009a*/ 	.short	0x0000


	//----- nvinfo : EIATTR_MAXREG_COUNT
	.align		4
        /*009c*/ 	.byte	0x03, 0x1b
        /*009e*/ 	.short	0x00ff


	//----- nvinfo : EIATTR_MERCURY_ISA_VERSION
	.align		4
        /*00a0*/ 	.byte	0x03, 0x5f
        /*00a2*/ 	.short	0x0101


	//----- nvinfo : EIATTR_VRC_CTA_INIT_COUNT
	.align		4
        /*00a4*/ 	.byte	0x02, 0x4a
	.zero		1
	.zero		1


	//----- nvinfo : EIATTR_EXIT_INSTR_OFFSETS
	.align		4
        /*00a8*/ 	.byte	0x04, 0x1c
        /*00aa*/ 	.short	(.L_27 - .L_26)


	//   ....[0]....
.L_26:
        /*00ac*/ 	.word	0x000000b0


	//   ....[1]....
        /*00b0*/ 	.word	0x00001390


	//----- nvinfo : EIATTR_CRS_STACK_SIZE
	.align		4
.L_27:
        /*00b4*/ 	.byte	0x04, 0x1e
        /*00b6*/ 	.short	(.L_29 - .L_28)
.L_28:
        /*00b8*/ 	.word	0x00000000


	//----- nvinfo : EIATTR_CBANK_PARAM_SIZE
	.align		4
.L_29:
        /*00bc*/ 	.byte	0x03, 0x19
        /*00be*/ 	.short	0x0034


	//----- nvinfo : EIATTR_PARAM_CBANK
	.align		4
        /*00c0*/ 	.byte	0x04, 0x0a
        /*00c2*/ 	.short	(.L_31 - .L_30)
	.align		4
.L_30:
        /*00c4*/ 	.word	index@(.nv.constant0._Z11compMatchesPcS_iiiiPiS0_i)
        /*00c8*/ 	.short	0x0380
        /*00ca*/ 	.short	0x0034


	//----- nvinfo : EIATTR_SW_WAR
	.align		4
.L_31:
        /*00cc*/ 	.byte	0x04, 0x36
        /*00ce*/ 	.short	(.L_33 - .L_32)
.L_32:
        /*00d0*/ 	.word	0x00000008
.L_33:


//--------------------- .nv.callgraph             --------------------------
	.section	.nv.callgraph,"",@"SHT_CUDA_CALLGRAPH"
	.align	4
	.sectionentsize	8
	.align		4
        /*0000*/ 	.word	0x00000000
	.align		4
        /*0004*/ 	.word	0xffffffff
	.align		4
        /*0008*/ 	.word	0x00000000
	.align		4
        /*000c*/ 	.word	0xfffffffe
	.align		4
        /*0010*/ 	.word	0x00000000
	.align		4
        /*0014*/ 	.word	0xfffffffd
	.align		4
        /*0018*/ 	.word	0x00000000
	.align		4
        /*001c*/ 	.word	0xfffffffc


//--------------------- .text._Z11compMatchesPcS_iiiiPiS0_i --------------------------
	.section	.text._Z11compMatchesPcS_iiiiPiS0_i,"ax",@progbits
	.align	128
        .global         _Z11compMatchesPcS_iiiiPiS0_i
        .type           _Z11compMatchesPcS_iiiiPiS0_i,@function
        .size           _Z11compMatchesPcS_iiiiPiS0_i,(.L_x_21 - _Z11compMatchesPcS_iiiiPiS0_i)
        .other          _Z11compMatchesPcS_iiiiPiS0_i,@"STO_CUDA_ENTRY STV_DEFAULT"
_Z11compMatchesPcS_iiiiPiS0_i:
.text._Z11compMatchesPcS_iiiiPiS0_i:
[----:B------:R-:W-:Y:S01]  /*0000*/  LDC R1, c[0x0][0x37c] ;  /* 0x0000df00ff017b82 */ /* 0x000fe20000000800 */
[----:B------:R-:W0:Y:S07]  /*0010*/  S2R R0, SR_TID.X ;  /* 0x0000000000007919 */ /* 0x000e2e0000002100 */
[----:B------:R-:W0:Y:S01]  /*0020*/  S2UR UR4, SR_CTAID.X ;  /* 0x00000000000479c3 */ /* 0x000e220000002500 */
[----:B------:R-:W1:Y:S01]  /*0030*/  LDCU UR5, c[0x0][0x390] ;  /* 0x00007200ff0577ac */ /* 0x000e620008000800 */
[----:B------:R-:W2:Y:S06]  /*0040*/  LDCU.64 UR6, c[0x0][0x358] ;  /* 0x00006b00ff0677ac */ /* 0x000eac0008000a00 */
[----:B------:R-:W0:Y:S08]  /*0050*/  LDC R3, c[0x0][0x360] ;  /* 0x0000d800ff037b82 */ /* 0x000e300000000800 */
[----:B------:R-:W3:Y:S01]  /*0060*/  LDC.64 R12, c[0x0][0x3a0] ;  /* 0x0000e800ff0c7b82 */ /* 0x000ee20000000a00 */
[----:B0-----:R-:W-:-:S05]  /*0070*/  IMAD R0, R3, UR4, R0 ;  /* 0x0000000403007c24 */ /* 0x001fca000f8e0200 */
[C---:B-1----:R-:W-:Y:S01]  /*0080*/  ISETP.GE.AND P0, PT, R0.reuse, UR5, PT ;  /* 0x0000000500007c0c */ /* 0x042fe2000bf06270 */
[----:B---3--:R-:W-:-:S05]  /*0090*/  IMAD.WIDE R12, R0, 0x4, R12 ;  /* 0x00000004000c7825 */ /* 0x008fca00078e020c */
[----:B--2---:R0:W-:Y:S07]  /*00a0*/  STG.E desc[UR6][R12.64], RZ ;  /* 0x000000ff0c007986 */ /* 0x0041ee000c101906 */
[----:B------:R-:W-:Y:S05]  /*00b0*/  @P0 EXIT ;  /* 0x000000000000094d */ /* 0x000fea0003800000 */
[----:B------:R-:W1:Y:S01]  /*00c0*/  LDC.64 R10, c[0x0][0x3a8] ;  /* 0x0000ea00ff0a7b82 */ /* 0x000e620000000a00 */
[----:B------:R-:W2:Y:S01]  /*00d0*/  LDCU UR4, c[0x0][0x3b0] ;  /* 0x00007600ff0477ac */ /* 0x000ea20008000800 */
[----:B------:R-:W3:Y:S01]  /*00e0*/  LDCU UR5, c[0x0][0x394] ;  /* 0x00007280ff0577ac */ /* 0x000ee20008000800 */
[----:B--2---:R-:W-:-:S04]  /*00f0*/  IMAD R3, R0, UR4, R0 ;  /* 0x0000000400037c24 */ /* 0x004fc8000f8e0200 */
[----:B-1----:R-:W-:Y:S01]  /*0100*/  IMAD.WIDE R10, R3, 0x4, R10 ;  /* 0x00000004030a7825 */ /* 0x002fe200078e020a */
[----:B---3--:R-:W-:Y:S02]  /*0110*/  IADD3 R3, PT, PT, -R0, UR5, RZ ;  /* 0x0000000500037c10 */ /* 0x008fe4000fffe1ff */
[----:B------:R-:W-:-:S05]  /*0120*/  IADD3 R2, P0, PT, R10, 0x20, RZ ;  /* 0x000000200a027810 */ /* 0x000fca0007f1e0ff */
[----:B------:R-:W-:-:S08]  /*0130*/  IMAD.X R4, RZ, RZ, R11, P0 ;  /* 0x000000ffff047224 */ /* 0x000fd000000e060b */
.L_x_19:
[----:B-1----:R-:W1:Y:S01]  /*0140*/  LDC R6, c[0x0][0x394] ;  /* 0x0000e500ff067b82 */ /* 0x002e620000000800 */
[----:B------:R-:W1:Y:S01]  /*0150*/  LDCU UR4, c[0x0][0x398] ;  /* 0x00007300ff0477ac */ /* 0x000e620008000800 */
[----:B------:R-:W-:Y:S01]  /*0160*/  IMAD.MOV R5, RZ, RZ, -R0 ;  /* 0x000000ffff057224 */ /* 0x000fe200078e0a00 */
[----:B------:R-:W-:Y:S01]  /*0170*/  BSSY.RECONVERGENT B0, `(.L_x_0) ;  /* 0x0000112000007945 */ /* 0x000fe20003800200 */
[----:B------:R-:W-:-:S03]  /*0180*/  IMAD.MOV.U32 R7, RZ, RZ, 0x1 ;  /* 0x00000001ff077424 */ /* 0x000fc600078e00ff */
[----:B-1----:R-:W-:Y:S02]  /*0190*/  VIADDMNMX R5, R5, R6, UR4, PT ;  /* 0x0000000405057e46 */ /* 0x002fe4000b800106 */
[----:B------:R-:W-:Y:S02]  /*01a0*/  VIMNMX R6, PT, PT, R3, UR4, PT ;  /* 0x0000000403067c48 */ /* 0x000fe4000bfe0100 */
[----:B------:R-:W-:Y:S02]  /*01b0*/  ISETP.NE.AND P0, PT, R5, RZ, PT ;  /* 0x000000ff0500720c */ /* 0x000fe40003f05270 */
[----:B------:R-:W-:-:S11]  /*01c0*/  VIADDMNMX.U32 R6, R6, R7, 0x2, !PT ;  /* 0x0000000206067446 */ /* 0x000fd60007800007 */
[----:B------:R-:W-:Y:S05]  /*01d0*/  @!P0 BRA `(.L_x_1) ;  /* 0x00000010002c8947 */ /* 0x000fea0003800000 */
[C---:B------:R-:W-:Y:S01]  /*01e0*/  VIADD R7, R6.reuse, 0xfffffffe ;  /* 0xfffffffe06077836 */ /* 0x040fe20000000000 */
[----:B------:R-:W-:Y:S01]  /*01f0*/  BSSY.RECONVERGENT B1, `(.L_x_2) ;  /* 0x0000032000017945 */ /* 0x000fe20003800200 */
[----:B------:R-:W-:-:S03]  /*0200*/  IADD3 R14, PT, PT, R6, -0x1, RZ ;  /* 0xffffffff060e7810 */ /* 0x000fc60007ffe0ff */
[----:B------:R-:W-:Y:S01]  /*0210*/  ISETP.GE.U32.AND P0, PT, R7, 0xf, PT ;  /* 0x0000000f0700780c */ /* 0x000fe20003f06070 */
[----:B------:R-:W-:-:S12]  /*0220*/  IMAD.MOV.U32 R7, RZ, RZ, 0x1 ;  /* 0x00000001ff077424 */ /* 0x000fd800078e00ff */
[----:B------:R-:W-:Y:S05]  /*0230*/  @!P0 BRA `(.L_x_3) ;  /* 0x0000000000b48947 */ /* 0x000fea0003800000 */
[----:B------:R-:W-:Y:S01]  /*0240*/  BSSY.RECONVERGENT B2, `(.L_x_4) ;  /* 0x000002b000027945 */ /* 0x000fe20003800200 */
[----:B------:R-:W-:Y:S01]  /*0250*/  LOP3.LUT R16, R14, 0xfffffff0, RZ, 0xc0, !PT ;  /* 0xfffffff00e107812 */ /* 0x000fe200078ec0ff */
[----:B------:R-:W-:Y:S02]  /*0260*/  IMAD.MOV.U32 R7, RZ, RZ, RZ ;  /* 0x000000ffff077224 */ /* 0x000fe400078e00ff */
[----:B------:R-:W-:Y:S02]  /*0270*/  IMAD.MOV.U32 R18, RZ, RZ, R2 ;  /* 0x000000ffff127224 */ /* 0x000fe400078e0002 */
[----:B------:R-:W-:-:S07]  /*0280*/  IMAD.MOV.U32 R25, RZ, RZ, R4 ;  /* 0x000000ffff197224 */ /* 0x000fce00078e0004 */
.L_x_5:
[C---:B------:R-:W-:Y:S01]  /*0290*/  IADD3 R15, PT, PT, R7.reuse, 0x1, RZ ;  /* 0x00000001070f7810 */ /* 0x040fe20007ffe0ff */
[----:B------:R-:W-:Y:S01]  /*02a0*/  IMAD.MOV.U32 R8, RZ, RZ, R18 ;  /* 0x000000ffff087224 */ /* 0x000fe200078e0012 */
[C---:B------:R-:W-:Y:S01]  /*02b0*/  IADD3 R21, PT, PT, R7.reuse, 0x4, RZ ;  /* 0x0000000407157810 */ /* 0x040fe20007ffe0ff */
[----:B------:R-:W-:Y:S02]  /*02c0*/  IMAD.MOV.U32 R9, RZ, RZ, R25 ;  /* 0x000000ffff097224 */ /* 0x000fe400078e0019 */
[C---:B------:R-:W-:Y:S02]  /*02d0*/  VIADD R17, R7.reuse, 0x2 ;  /* 0x0000000207117836 */ /* 0x040fe40000000000 */
[C---:B------:R-:W-:Y:S01]  /*02e0*/  VIADD R19, R7.reuse, 0x3 ;  /* 0x0000000307137836 */ /* 0x040fe20000000000 */
[----:B------:R1:W-:Y:S01]  /*02f0*/  STG.E desc[UR6][R8.64+-0x1c], R15 ;  /* 0xffffe40f08007986 */ /* 0x0003e2000c101906 */
[C---:B------:R-:W-:Y:S02]  /*0300*/  VIADD R23, R7.reuse, 0x5 ;  /* 0x0000000507177836 */ /* 0x040fe40000000000 */
[C---:B------:R-:W-:Y:S01]  /*0310*/  VIADD R25, R7.reuse, 0x6 ;  /* 0x0000000607197836 */ /* 0x040fe20000000000 */
[----:B------:R2:W-:Y:S01]  /*0320*/  STG.E desc[UR6][R8.64+-0x18], R17 ;  /* 0xffffe81108007986 */ /* 0x0005e2000c101906 */
[----:B------:R-:W-:-:S02]  /*0330*/  VIADD R27, R7, 0x7 ;  /* 0x00000007071b7836 */ /* 0x000fc40000000000 */
[C---:B------:R-:W-:Y:S01]  /*0340*/  VIADD R29, R7.reuse, 0x8 ;  /* 0x00000008071d7836 */ /* 0x040fe20000000000 */
[----:B------:R3:W-:Y:S01]  /*0350*/  STG.E desc[UR6][R8.64+-0x14], R19 ;  /* 0xffffec1308007986 */ /* 0x0007e2000c101906 */
[C---:B------:R-:W-:Y:S02]  /*0360*/  VIADD R18, R7.reuse, 0xa ;  /* 0x0000000a07127836 */ /* 0x040fe40000000000 */
[C---:B------:R-:W-:Y:S01]  /*0370*/  VIADD R20, R7.reuse, 0xb ;  /* 0x0000000b07147836 */ /* 0x040fe20000000000 */
[----:B------:R4:W-:Y:S01]  /*0380*/  STG.E desc[UR6][R8.64+-0x10], R21 ;  /* 0xfffff01508007986 */ /* 0x0009e2000c101906 */
[----:B-1----:R-:W-:-:S03]  /*0390*/  IADD3 R15, PT, PT, R7, 0x9, RZ ;  /* 0x00000009070f7810 */ /* 0x002fc60007ffe0ff */
[----:B------:R1:W-:Y:S01]  /*03a0*/  STG.E desc[UR6][R8.64+-0xc], R23 ;  /* 0xfffff41708007986 */ /* 0x0003e2000c101906 */
[C---:B--2---:R-:W-:Y:S02]  /*03b0*/  VIADD R17, R7.reuse, 0xc ;  /* 0x0000000c07117836 */ /* 0x044fe40000000000 */
[C---:B---3--:R-:W-:Y:S01]  /*03c0*/  VIADD R19, R7.reuse, 0xd ;  /* 0x0000000d07137836 */ /* 0x048fe20000000000 */
[----:B------:R-:W-:Y:S01]  /*03d0*/  STG.E desc[UR6][R8.64+-0x4], R27 ;  /* 0xfffffc1b08007986 */ /* 0x000fe2000c101906 */
[----:B----4-:R-:W-:-:S03]  /*03e0*/  IADD3 R21, PT, PT, R7, 0xe, RZ ;  /* 0x0000000e07157810 */ /* 0x010fc60007ffe0ff */
[----:B------:R-:W-:Y:S01]  /*03f0*/  STG.E desc[UR6][R8.64], R29 ;  /* 0x0000001d08007986 */ /* 0x000fe2000c101906 */
[----:B-1----:R-:W-:-:S03]  /*0400*/  VIADD R23, R7, 0xf ;  /* 0x0000000f07177836 */ /* 0x002fc60000000000 */
[----:B------:R-:W-:Y:S01]  /*0410*/  STG.E desc[UR6][R8.64+0x4], R15 ;  /* 0x0000040f08007986 */ /* 0x000fe2000c101906 */
[----:B------:R-:W-:-:S03]  /*0420*/  VIADD R7, R7, 0x10 ;  /* 0x0000001007077836 */ /* 0x000fc60000000000 */
[----:B------:R-:W-:Y:S02]  /*0430*/  STG.E desc[UR6][R8.64+0xc], R20 ;  /* 0x00000c1408007986 */ /* 0x000fe4000c101906 */
[----:B------:R-:W-:Y:S02]  /*0440*/  ISETP.NE.AND P0, PT, R7, R16, PT ;  /* 0x000000100700720c */ /* 0x000fe40003f05270 */
[----:B------:R-:W-:Y:S04]  /*0450*/  STG.E desc[UR6][R8.64+0x10], R17 ;  /* 0x0000101108007986 */ /* 0x000fe8000c101906 */
[----:B------:R-:W-:Y:S04]  /*0460*/  STG.E desc[UR6][R8.64+0x14], R19 ;  /* 0x0000141308007986 */ /* 0x000fe8000c101906 */
[----:B------:R-:W-:Y:S04]  /*0470*/  STG.E desc[UR6][R8.64+0x18], R21 ;  /* 0x0000181508007986 */ /* 0x000fe8000c101906 */
[----:B------:R-:W-:Y:S04]  /*0480*/  STG.E desc[UR6][R8.64+0x1c], R23 ;  /* 0x00001c1708007986 */ /* 0x000fe8000c101906 */
[----:B------:R-:W-:Y:S04]  /*0490*/  STG.E desc[UR6][R8.64+0x20], R7 ;  /* 0x0000200708007986 */ /* 0x000fe8000c101906 */
[----:B------:R1:W-:Y:S04]  /*04a0*/  STG.E desc[UR6][R8.64+0x8], R18 ;  /* 0x0000081208007986 */ /* 0x0003e8000c101906 */
[----:B------:R2:W-:Y:S01]  /*04b0*/  STG.E desc[UR6][R8.64+-0x8], R25 ;  /* 0xfffff81908007986 */ /* 0x0005e2000c101906 */
[----:B-1----:R-:W-:-:S05]  /*04c0*/  IADD3 R18, P1, PT, R8, 0x40, RZ ;  /* 0x0000004008127810 */ /* 0x002fca0007f3e0ff */
[----:B--2---:R-:W-:Y:S01]  /*04d0*/  IMAD.X R25, RZ, RZ, R9, P1 ;  /* 0x000000ffff197224 */ /* 0x004fe200008e0609 */
[----:B------:R-:W-:Y:S07]  /*04e0*/  @P0 BRA `(.L_x_5) ;  /* 0xfffffffc00680947 */ /* 0x000fee000383ffff */
[----:B------:R-:W-:Y:S05]  /*04f0*/  BSYNC.RECONVERGENT B2 ;  /* 0x0000000000027941 */ /* 0x000fea0003800200 */
.L_x_4:
[----:B------:R-:W-:-:S07]  /*0500*/  VIADD R7, R7, 0x1 ;  /* 0x0000000107077836 */ /* 0x000fce0000000000 */
.L_x_3:
[----:B------:R-:W-:Y:S05]  /*0510*/  BSYNC.RECONVERGENT B1 ;  /* 0x0000000000017941 */ /* 0x000fea0003800200 */
.L_x_2:
[----:B------:R-:W-:Y:S01]  /*0520*/  LOP3.LUT P0, RZ, R14, 0xf, RZ, 0xc0, !PT ;  /* 0x0000000f0eff7812 */ /* 0x000fe2000780c0ff */
[----:B------:R-:W-:-:S12]  /*0530*/  BSSY.RECONVERGENT B1, `(.L_x_6) ;  /* 0x0000038000017945 */ /* 0x000fd80003800200 */
[----:B------:R-:W-:Y:S05]  /*0540*/  @!P0 BRA `(.L_x_7) ;  /* 0x0000000000d88947 */ /* 0x000fea0003800000 */
[----:B------:R-:W-:Y:S01]  /*0550*/  IADD3 R9, PT, PT, R6, 0xf, RZ ;  /* 0x0000000f06097810 */ /* 0x000fe20007ffe0ff */
[----:B------:R-:W-:Y:S03]  /*0560*/  BSSY.RECONVERGENT B2, `(.L_x_8) ;  /* 0x0000017000027945 */ /* 0x000fe60003800200 */
[C---:B------:R-:W-:Y:S02]  /*0570*/  LOP3.LUT R8, R9.reuse, 0xf, RZ, 0xc0, !PT ;  /* 0x0000000f09087812 */ /* 0x040fe400078ec0ff */
[----:B------:R-:W-:-:S03]  /*0580*/  LOP3.LUT P1, RZ, R9, 0x7, RZ, 0xc0, !PT ;  /* 0x0000000709ff7812 */ /* 0x000fc6000782c0ff */
[----:B------:R-:W-:-:S05]  /*0590*/  VIADD R8, R8, 0xffffffff ;  /* 0xffffffff08087836 */ /* 0x000fca0000000000 */
[----:B------:R-:W-:-:S13]  /*05a0*/  ISETP.GE.U32.AND P0, PT, R8, 0x7, PT ;  /* 0x000000070800780c */ /* 0x000fda0003f06070 */
[----:B------:R-:W-:Y:S05]  /*05b0*/  @!P0 BRA `(.L_x_9) ;  /* 0x0000000000448947 */ /* 0x000fea0003800000 */
[C---:B------:R-:W-:Y:S01]  /*05c0*/  VIADD R15, R7.reuse, 0x1 ;  /* 0x00000001070f7836 */ /* 0x040fe20000000000 */
[C---:B------:R-:W-:Y:S01]  /*05d0*/  IADD3 R21, PT, PT, R7.reuse, 0x4, RZ ;  /* 0x0000000407157810 */ /* 0x040fe20007ffe0ff */
[----:B------:R-:W-:-:S04]  /*05e0*/  IMAD.WIDE.U32 R8, R7, 0x4, R10 ;  /* 0x0000000407087825 */ /* 0x000fc800078e000a */
[C---:B------:R-:W-:Y:S01]  /*05f0*/  VIADD R17, R7.reuse, 0x2 ;  /* 0x0000000207117836 */ /* 0x040fe20000000000 */
[----:B------:R-:W-:Y:S01]  /*0600*/  STG.E desc[UR6][R8.64+0x4], R15 ;  /* 0x0000040f08007986 */ /* 0x000fe2000c101906 */
[C---:B------:R-:W-:Y:S02]  /*0610*/  VIADD R19, R7.reuse, 0x3 ;  /* 0x0000000307137836 */ /* 0x040fe40000000000 */
[C---:B------:R-:W-:Y:S01]  /*0620*/  VIADD R23, R7.reuse, 0x5 ;  /* 0x0000000507177836 */ /* 0x040fe20000000000 */
[----:B------:R-:W-:Y:S01]  /*0630*/  STG.E desc[UR6][R8.64+0x8], R17 ;  /* 0x0000081108007986 */ /* 0x000fe2000c101906 */
[C---:B------:R-:W-:Y:S02]  /*0640*/  VIADD R25, R7.reuse, 0x6 ;  /* 0x0000000607197836 */ /* 0x040fe40000000000 */
[C---:B------:R-:W-:Y:S01]  /*0650*/  VIADD R27, R7.reuse, 0x7 ;  /* 0x00000007071b7836 */ /* 0x040fe20000000000 */
[----:B------:R-:W-:Y:S04]  /*0660*/  STG.E desc[UR6][R8.64+0xc], R19 ;  /* 0x00000c1308007986 */ /* 0x000fe8000c101906 */
[----:B------:R-:W-:Y:S04]  /*0670*/  STG.E desc[UR6][R8.64+0x10], R21 ;  /* 0x0000101508007986 */ /* 0x000fe8000c101906 */
[----:B------:R-:W-:Y:S04]  /*0680*/  STG.E desc[UR6][R8.64+0x14], R23 ;  /* 0x0000141708007986 */ /* 0x000fe8000c101906 */
[----:B------:R-:W-:Y:S04]  /*0690*/  STG.E desc[UR6][R8.64+0x18], R25 ;  /* 0x0000181908007986 */ /* 0x000fe8000c101906 */
[----:B------:R-:W-:Y:S04]  /*06a0*/  STG.E desc[UR6][R8.64+0x1c], R27 ;  /* 0x00001c1b08007986 */ /* 0x000fe8000c101906 */
[----:B------:R1:W-:Y:S02]  /*06b0*/  STG.E desc[UR6][R8.64], R7 ;  /* 0x0000000708007986 */ /* 0x0003e4000c101906 */
[----:B-1----:R-:W-:-:S07]  /*06c0*/  VIADD R7, R7, 0x8 ;  /* 0x0000000807077836 */ /* 0x002fce0000000000 */
.L_x_9:
[----:B------:R-:W-:Y:S05]  /*06d0*/  BSYNC.RECONVERGENT B2 ;  /* 0x0000000000027941 */ /* 0x000fea0003800200 */
.L_x_8:
[----:B------:R-:W-:Y:S05]  /*06e0*/  @!P1 BRA `(.L_x_7) ;  /* 0x0000000000709947 */ /* 0x000fea0003800000 */
[----:B------:R-:W-:Y:S01]  /*06f0*/  IADD3 R8, PT, PT, R6, 0x7, RZ ;  /* 0x0000000706087810 */ /* 0x000fe20007ffe0ff */
[----:B------:R-:W-:Y:S03]  /*0700*/  BSSY.RECONVERGENT B2, `(.L_x_10) ;  /* 0x0000010000027945 */ /* 0x000fe60003800200 */
[C---:B------:R-:W-:Y:S02]  /*0710*/  LOP3.LUT R9, R8.reuse, 0x7, RZ, 0xc0, !PT ;  /* 0x0000000708097812 */ /* 0x040fe400078ec0ff */
[----:B------:R-:W-:-:S03]  /*0720*/  LOP3.LUT R15, R8, 0x3, RZ, 0xc0, !PT ;  /* 0x00000003080f7812 */ /* 0x000fc600078ec0ff */
[----:B------:R-:W-:Y:S01]  /*0730*/  VIADD R9, R9, 0xffffffff ;  /* 0xffffffff09097836 */ /* 0x000fe20000000000 */
[----:B------:R-:W-:-:S04]  /*0740*/  ISETP.NE.AND P1, PT, R15, RZ, PT ;  /* 0x000000ff0f00720c */ /* 0x000fc80003f25270 */
[----:B------:R-:W-:-:S13]  /*0750*/  ISETP.GE.U32.AND P0, PT, R9, 0x3, PT ;  /* 0x000000030900780c */ /* 0x000fda0003f06070 */
[----:B------:R-:W-:Y:S05]  /*0760*/  @!P0 BRA `(.L_x_11) ;  /* 0x0000000000248947 */ /* 0x000fea0003800000 */
[C---:B------:R-:W-:Y:S01]  /*0770*/  VIADD R17, R7.reuse, 0x1 ;  /* 0x0000000107117836 */ /* 0x040fe20000000000 */
[C---:B------:R-:W-:Y:S01]  /*0780*/  IADD3 R21, PT, PT, R7.reuse, 0x3, RZ ;  /* 0x0000000307157810 */ /* 0x040fe20007ffe0ff */
[----:B------:R-:W-:-:S04]  /*0790*/  IMAD.WIDE.U32 R8, R7, 0x4, R10 ;  /* 0x0000000407087825 */ /* 0x000fc800078e000a */
[C---:B------:R-:W-:Y:S01]  /*07a0*/  VIADD R19, R7.reuse, 0x2 ;  /* 0x0000000207137836 */ /* 0x040fe20000000000 */
[----:B------:R-:W-:Y:S04]  /*07b0*/  STG.E desc[UR6][R8.64+0x4], R17 ;  /* 0x0000041108007986 */ /* 0x000fe8000c101906 */
[----:B------:R-:W-:Y:S04]  /*07c0*/  STG.E desc[UR6][R8.64+0x8], R19 ;  /* 0x0000081308007986 */ /* 0x000fe8000c101906 */
[----:B------:R-:W-:Y:S04]  /*07d0*/  STG.E desc[UR6][R8.64+0xc], R21 ;  /* 0x00000c1508007986 */ /* 0x000fe8000c101906 */
[----:B------:R1:W-:Y:S02]  /*07e0*/  STG.E desc[UR6][R8.64], R7 ;  /* 0x0000000708007986 */ /* 0x0003e4000c101906 */
[----:B-1----:R-:W-:-:S07]  /*07f0*/  VIADD R7, R7, 0x4 ;  /* 0x0000000407077836 */ /* 0x002fce0000000000 */
.L_x_11:
[----:B------:R-:W-:Y:S05]  /*0800*/  BSYNC.RECONVERGENT B2 ;  /* 0x0000000000027941 */ /* 0x000fea0003800200 */
.L_x_10:
[----:B------:R-:W-:Y:S05]  /*0810*/  @!P1 BRA `(.L_x_7) ;  /* 0x0000000000249947 */ /* 0x000fea0003800000 */
[----:B------:R-:W-:Y:S01]  /*0820*/  IMAD.WIDE.U32 R8, R7, 0x4, R10 ;  /* 0x0000000407087825 */ /* 0x000fe200078e000a */
[----:B------:R-:W-:-:S04]  /*0830*/  ISETP.NE.AND P0, PT, R15, 0x1, PT ;  /* 0x000000010f00780c */ /* 0x000fc80003f05270 */
[----:B------:R1:W-:Y:S09]  /*0840*/  STG.E desc[UR6][R8.64], R7 ;  /* 0x0000000708007986 */ /* 0x0003f2000c101906 */
[----:B------:R-:W-:Y:S05]  /*0850*/  @!P0 BRA `(.L_x_7) ;  /* 0x0000000000148947 */ /* 0x000fea0003800000 */
[----:B------:R-:W-:Y:S01]  /*0860*/  ISETP.NE.AND P0, PT, R15, 0x2, PT ;  /* 0x000000020f00780c */ /* 0x000fe20003f05270 */
[----:B------:R-:W-:-:S05]  /*0870*/  VIADD R15, R7, 0x1 ;  /* 0x00000001070f7836 */ /* 0x000fca0000000000 */
[----:B------:R2:W-:Y:S07]  /*0880*/  STG.E desc[UR6][R8.64+0x4], R15 ;  /* 0x0000040f08007986 */ /* 0x0005ee000c101906 */
[----:B-1----:R-:W-:-:S05]  /*0890*/  @P0 VIADD R7, R7, 0x2 ;  /* 0x0000000207070836 */ /* 0x002fca0000000000 */
[----:B------:R2:W-:Y:S02]  /*08a0*/  @P0 STG.E desc[UR6][R8.64+0x8], R7 ;  /* 0x0000080708000986 */ /* 0x0005e4000c101906 */
.L_x_7:
[----:B------:R-:W-:Y:S05]  /*08b0*/  BSYNC.RECONVERGENT B1 ;  /* 0x0000000000017941 */ /* 0x000fea0003800200 */
.L_x_6:
[----:B-12---:R-:W-:Y:S01]  /*08c0*/  HFMA2 R9, -RZ, RZ, 0, 5.9604644775390625e-08 ;  /* 0x00000001ff097431 */ /* 0x006fe200000001ff */
[C---:B------:R-:W-:Y:S02]  /*08d0*/  LOP3.LUT R7, R14.reuse, 0x3, RZ, 0xc0, !PT ;  /* 0x000000030e077812 */ /* 0x040fe400078ec0ff */
[----:B------:R-:W-:-:S07]  /*08e0*/  LOP3.LUT R8, R14, 0xfffffffc, RZ, 0xc0, !PT ;  /* 0xfffffffc0e087812 */ /* 0x000fce00078ec0ff */
.L_x_18:
[----:B-1----:R-:W1:Y:S01]  /*08f0*/  LDCU.64 UR4, c[0x0][0x388] ;  /* 0x00007100ff0477ac */ /* 0x002e620008000a00 */
[----:B------:R2:W-:Y:S01]  /*0900*/  STG.E desc[UR6][R10.64], R9 ;  /* 0x000000090a007986 */ /* 0x0005e2000c101906 */
[----:B------:R-:W-:Y:S01]  /*0910*/  VIADD R15, R6, 0xfffffffe ;  /* 0xfffffffe060f7836 */ /* 0x000fe20000000000 */
[----:B------:R-:W-:Y:S01]  /*0920*/  BSSY.RECONVERGENT B1, `(.L_x_12) ;  /* 0x0000052000017945 */ /* 0x000fe20003800200 */
[----:B------:R-:W-:Y:S02]  /*0930*/  VIADD R27, R9, 0xffffffff ;  /* 0xffffffff091b7836 */ /* 0x000fe40000000000 */
[----:B------:R-:W-:Y:S01]  /*0940*/  IMAD.MOV.U32 R26, RZ, RZ, 0x1 ;  /* 0x00000001ff1a7424 */ /* 0x000fe200078e00ff */
[----:B------:R-:W-:Y:S01]  /*0950*/  ISETP.GE.U32.AND P0, PT, R15, 0x3, PT ;  /* 0x000000030f00780c */ /* 0x000fe20003f06070 */
[----:B------:R-:W-:Y:S02]  /*0960*/  IMAD.IADD R14, R27, 0x1, R0 ;  /* 0x000000011b0e7824 */ /* 0x000fe400078e0200 */
[----:B------:R-:W-:-:S03]  /*0970*/  IMAD.MOV.U32 R25, RZ, RZ, R9 ;  /* 0x000000ffff197224 */ /* 0x000fc600078e0009 */
[----:B-1----:R-:W-:-:S04]  /*0980*/  IADD3 R14, P1, PT, R14, UR4, RZ ;  /* 0x000000040e0e7c10 */ /* 0x002fc8000ff3e0ff */
[----:B------:R-:W-:-:S03]  /*0990*/  IADD3.X R15, PT, PT, RZ, UR5, RZ, P1, !PT ;  /* 0x00000005ff0f7c10 */ /* 0x000fc60008ffe4ff */
[----:B--2---:R-:W-:Y:S06]  /*09a0*/  @!P0 BRA `(.L_x_13) ;  /* 0x0000000400248947 */ /* 0x004fec0003800000 */
[----:B------:R-:W-:Y:S01]  /*09b0*/  BSSY.RECONVERGENT B2, `(.L_x_14) ;  /* 0x0000047000027945 */ /* 0x000fe20003800200 */
[----:B------:R-:W-:Y:S01]  /*09c0*/  IMAD.MOV.U32 R21, RZ, RZ, 0x1 ;  /* 0x00000001ff157424 */ /* 0x000fe200078e00ff */
[----:B------:R-:W-:-:S07]  /*09d0*/  MOV R25, R9 ;  /* 0x0000000900197202 */ /* 0x000fce0000000f00 */
.L_x_15:
[----:B------:R-:W1:Y:S01]  /*09e0*/  LDCU.64 UR4, c[0x0][0x380] ;  /* 0x00007000ff0477ac */ /* 0x000e620008000a00 */
[C---:B------:R-:W-:Y:S01]  /*09f0*/  VIADD R16, R21.reuse, 0xffffffff ;  /* 0xffffffff15107836 */ /* 0x040fe20000000000 */
[----:B------:R-:W2:Y:S01]  /*0a00*/  LDG.E.U8 R23, desc[UR6][R14.64] ;  /* 0x000000060e177981 */ /* 0x000ea2000c1e1100 */
[----:B------:R-:W-:-:S05]  /*0a10*/  IMAD.WIDE.U32 R18, R21, 0x4, R10 ;  /* 0x0000000415127825 */ /* 0x000fca00078e000a */
[----:B------:R-:W3:Y:S04]  /*0a20*/  LDG.E R24, desc[UR6][R18.64] ;  /* 0x0000000612187981 */ /* 0x000ee8000c1e1900 */
[----:B------:R-:W4:Y:S01]  /*0a30*/  LDG.E R20, desc[UR6][R18.64+0x4] ;  /* 0x0000040612147981 */ /* 0x000f22000c1e1900 */
[----:B-1----:R-:W-:-:S05]  /*0a40*/  IADD3 R16, P0, PT, R16, UR4, RZ ;  /* 0x0000000410107c10 */ /* 0x002fca000ff1e0ff */
[----:B------:R-:W-:-:S05]  /*0a50*/  IMAD.X R17, RZ, RZ, UR5, P0 ;  /* 0x00000005ff117e24 */ /* 0x000fca00080e06ff */
[----:B------:R-:W2:Y:S01]  /*0a60*/  LDG.E.U8 R22, desc[UR6][R16.64] ;  /* 0x0000000610167981 */ /* 0x000ea2000c1e1100 */
[----:B---3--:R-:W-:-:S04]  /*0a70*/  ISETP.GE.AND P0, PT, R24, R25, PT ;  /* 0x000000191800720c */ /* 0x008fc80003f06270 */
[CC--:B--2---:R-:W-:Y:S02]  /*0a80*/  ISETP.NE.OR P1, PT, R22.reuse, R23.reuse, !P0 ;  /* 0x000000171600720c */ /* 0x0c4fe40004725670 */
[----:B------:R-:W-:Y:S01]  /*0a90*/  ISETP.NE.OR P2, PT, R22, R23, P0 ;  /* 0x000000171600720c */ /* 0x000fe20000745670 */
[----:B------:R-:W-:-:S06]  /*0aa0*/  VIADD R22, R27, 0x1 ;  /* 0x000000011b167836 */ /* 0x000fcc0000000000 */
[----:B------:R-:W-:-:S04]  /*0ab0*/  @P0 MOV R23, R22 ;  /* 0x0000001600170202 */ /* 0x000fc80000000f00 */
[--C-:B------:R-:W-:Y:S02]  /*0ac0*/  @!P1 IMAD.MOV R23, RZ, RZ, R27.reuse ;  /* 0x000000ffff179224 */ /* 0x100fe400078e021b */
[----:B------:R-:W-:Y:S02]  /*0ad0*/  @!P2 IMAD.MOV R22, RZ, RZ, R27 ;  /* 0x000000ffff16a224 */ /* 0x000fe400078e021b */
[----:B------:R-:W-:-:S03]  /*0ae0*/  @P0 IMAD.MOV.U32 R26, RZ, RZ, R23 ;  /* 0x000000ffff1a0224 */ /* 0x000fc600078e0017 */
[----:B------:R-:W-:Y:S02]  /*0af0*/  @!P0 VIADDMNMX.U32 R23, R24, 0x1, R22, PT ;  /* 0x0000000118178846 */ /* 0x000fe40003800016 */
[----:B------:R-:W-:Y:S01]  /*0b00*/  @P0 VIADDMNMX.U32 R23, R25, 0x1, R26, PT ;  /* 0x0000000119170846 */ /* 0x000fe2000380001a */
[----:B------:R-:W2:Y:S03]  /*0b10*/  LDG.E R22, desc[UR6][R18.64+0x8] ;  /* 0x0000080612167981 */ /* 0x000ea6000c1e1900 */
[----:B----4-:R-:W-:Y:S01]  /*0b20*/  ISETP.GE.AND P0, PT, R20, R23, PT ;  /* 0x000000171400720c */ /* 0x010fe20003f06270 */
[----:B------:R1:W-:-:S12]  /*0b30*/  STG.E desc[UR6][R18.64], R23 ;  /* 0x0000001712007986 */ /* 0x0003d8000c101906 */
[----:B------:R-:W3:Y:S04]  /*0b40*/  @P0 LDG.E.U8 R27, desc[UR6][R16.64+0x1] ;  /* 0x00000106101b0981 */ /* 0x000ee8000c1e1100 */
[----:B------:R-:W3:Y:S04]  /*0b50*/  @P0 LDG.E.U8 R28, desc[UR6][R14.64] ;  /* 0x000000060e1c0981 */ /* 0x000ee8000c1e1100 */
[----:B------:R-:W4:Y:S04]  /*0b60*/  @!P0 LDG.E.U8 R25, desc[UR6][R16.64+0x1] ;  /* 0x0000010610198981 */ /* 0x000f28000c1e1100 */
[----:B------:R-:W4:Y:S01]  /*0b70*/  @!P0 LDG.E.U8 R26, desc[UR6][R14.64] ;  /* 0x000000060e1a8981 */ /* 0x000f22000c1e1100 */
[----:B---3--:R-:W-:-:S02]  /*0b80*/  ISETP.NE.OR P1, PT, R27, R28, !P0 ;  /* 0x0000001c1b00720c */ /* 0x008fc40004725670 */
[----:B------:R-:W-:-:S05]  /*0b90*/  IADD3 R27, PT, PT, R24, 0x1, RZ ;  /* 0x00000001181b7810 */ /* 0x000fca0007ffe0ff */
[----:B------:R-:W-:-:S06]  /*0ba0*/  @P0 IMAD.MOV.U32 R28, RZ, RZ, R27 ;  /* 0x000000ffff1c0224 */ /* 0x000fcc00078e001b */
[----:B------:R-:W-:Y:S01]  /*0bb0*/  @!P1 IMAD.MOV R28, RZ, RZ, R24 ;  /* 0x000000ffff1c9224 */ /* 0x000fe200078e0218 */
[----:B----4-:R-:W-:-:S04]  /*0bc0*/  ISETP.NE.OR P1, PT, R25, R26, P0 ;  /* 0x0000001a1900720c */ /* 0x010fc80000725670 */
[----:B-1----:R-:W-:-:S09]  /*0bd0*/  @P0 VIADDMNMX.U32 R23, R23, 0x1, R28, PT ;  /* 0x0000000117170846 */ /* 0x002fd2000380001c */
[----:B------:R-:W-:-:S05]  /*0be0*/  @!P1 IMAD.MOV R27, RZ, RZ, R24 ;  /* 0x000000ffff1b9224 */ /* 0x000fca00078e0218 */
[----:B------:R-:W-:Y:S02]  /*0bf0*/  @!P0 VIADDMNMX.U32 R23, R20, 0x1, R27, PT ;  /* 0x0000000114178846 */ /* 0x000fe4000380001b */
[----:B------:R-:W3:Y:S02]  /*0c00*/  LDG.E R27, desc[UR6][R18.64+0xc] ;  /* 0x00000c06121b7981 */ /* 0x000ee4000c1e1900 */
[----:B--2---:R-:W-:Y:S02]  /*0c10*/  ISETP.GE.AND P0, PT, R22, R23, PT ;  /* 0x000000171600720c */ /* 0x004fe40003f06270 */
[----:B------:R1:W-:Y:S11]  /*0c20*/  STG.E desc[UR6][R18.64+0x4], R23 ;  /* 0x0000041712007986 */ /* 0x0003f6000c101906 */
[----:B------:R-:W2:Y:S04]  /*0c30*/  @P0 LDG.E.U8 R26, desc[UR6][R16.64+0x2] ;  /* 0x00000206101a0981 */ /* 0x000ea8000c1e1100 */
[----:B------:R-:W2:Y:S04]  /*0c40*/  @P0 LDG.E.U8 R29, desc[UR6][R14.64] ;  /* 0x000000060e1d0981 */ /* 0x000ea8000c1e1100 */
[----:B------:R-:W4:Y:S04]  /*0c50*/  @!P0 LDG.E.U8 R24, desc[UR6][R16.64+0x2] ;  /* 0x0000020610188981 */ /* 0x000f28000c1e1100 */
[----:B------:R-:W4:Y:S01]  /*0c60*/  @!P0 LDG.E.U8 R25, desc[UR6][R14.64] ;  /* 0x000000060e198981 */ /* 0x000f22000c1e1100 */
[----:B--2---:R-:W-:-:S02]  /*0c70*/  ISETP.NE.OR P1, PT, R26, R29, !P0 ;  /* 0x0000001d1a00720c */ /* 0x004fc40004725670 */
[----:B------:R-:W-:-:S05]  /*0c80*/  IADD3 R26, PT, PT, R20, 0x1, RZ ;  /* 0x00000001141a7810 */ /* 0x000fca0007ffe0ff */
[----:B------:R-:W-:-:S06]  /*0c90*/  @P0 IMAD.MOV.U32 R28, RZ, RZ, R26 ;  /* 0x000000ffff1c0224 */ /* 0x000fcc00078e001a */
[----:B------:R-:W-:Y:S01]  /*0ca0*/  @!P1 IMAD.MOV R28, RZ, RZ, R20 ;  /* 0x000000ffff1c9224 */ /* 0x000fe200078e0214 */
[----:B----4-:R-:W-:-:S04]  /*0cb0*/  ISETP.NE.OR P1, PT, R24, R25, P0 ;  /* 0x000000191800720c */ /* 0x010fc80000725670 */
[----:B-1----:R-:W-:-:S09]  /*0cc0*/  @P0 VIADDMNMX.U32 R23, R23, 0x1, R28, PT ;  /* 0x0000000117170846 */ /* 0x002fd2000380001c */
[----:B------:R-:W-:-:S05]  /*0cd0*/  @!P1 IMAD.MOV R26, RZ, RZ, R20 ;  /* 0x000000ffff1a9224 */ /* 0x000fca00078e0214 */
[----:B------:R-:W-:-:S04]  /*0ce0*/  @!P0 VIADDMNMX.U32 R23, R22, 0x1, R26, PT ;  /* 0x0000000116178846 */ /* 0x000fc8000380001a */
[----:B---3--:R-:W-:Y:S01]  /*0cf0*/  ISETP.GE.AND P0, PT, R27, R23, PT ;  /* 0x000000171b00720c */ /* 0x008fe20003f06270 */
[----:B------:R1:W-:-:S12]  /*0d00*/  STG.E desc[UR6][R18.64+0x8], R23 ;  /* 0x0000081712007986 */ /* 0x0003d8000c101906 */
[----:B------:R-:W2:Y:S04]  /*0d10*/  @P0 LDG.E.U8 R20, desc[UR6][R16.64+0x3] ;  /* 0x0000030610140981 */ /* 0x000ea8000c1e1100 */
[----:B------:R-:W2:Y:S04]  /*0d20*/  @P0 LDG.E.U8 R25, desc[UR6][R14.64] ;  /* 0x000000060e190981 */ /* 0x000ea8000c1e1100 */
[----:B------:R3:W4:Y:S04]  /*0d30*/  @!P0 LDG.E.U8 R24, desc[UR6][R16.64+0x3] ;  /* 0x0000030610188981 */ /* 0x000728000c1e1100 */
[----:B------:R-:W4:Y:S01]  /*0d40*/  @!P0 LDG.E.U8 R29, desc[UR6][R14.64] ;  /* 0x000000060e1d8981 */ /* 0x000f22000c1e1100 */
[C---:B---3--:R-:W-:Y:S01]  /*0d50*/  IADD3 R17, PT, PT, R21.reuse, 0x3, RZ ;  /* 0x0000000315117810 */ /* 0x048fe20007ffe0ff */
[----:B------:R-:W-:Y:S01]  /*0d60*/  VIADD R21, R21, 0x4 ;  /* 0x0000000415157836 */ /* 0x000fe20000000000 */
[----:B--2---:R-:W-:-:S02]  /*0d70*/  ISETP.NE.OR P2, PT, R20, R25, !P0 ;  /* 0x000000191400720c */ /* 0x004fc40004745670 */
[----:B------:R-:W-:Y:S02]  /*0d80*/  IADD3 R20, PT, PT, R22, 0x1, RZ ;  /* 0x0000000116147810 */ /* 0x000fe40007ffe0ff */
[----:B----4-:R-:W-:-:S03]  /*0d90*/  ISETP.NE.OR P1, PT, R24, R29, P0 ;  /* 0x0000001d1800720c */ /* 0x010fc60000725670 */
[----:B------:R-:W-:-:S06]  /*0da0*/  @!P0 IMAD.MOV.U32 R24, RZ, RZ, R20 ;  /* 0x000000ffff188224 */ /* 0x000fcc00078e0014 */
[----:B------:R-:W-:-:S04]  /*0db0*/  @!P2 IMAD.MOV R20, RZ, RZ, R22 ;  /* 0x000000ffff14a224 */ /* 0x000fc800078e0216 */
[----:B------:R-:W-:Y:S01]  /*0dc0*/  @!P1 IMAD.MOV R24, RZ, RZ, R22 ;  /* 0x000000ffff189224 */ /* 0x000fe200078e0216 */
[----:B------:R-:W-:-:S04]  /*0dd0*/  @P0 VIADDMNMX.U32 R25, R23, 0x1, R20, PT ;  /* 0x0000000117190846 */ /* 0x000fc80003800014 */
[----:B------:R-:W-:-:S05]  /*0de0*/  @!P0 VIADDMNMX.U32 R25, R27, 0x1, R24, PT ;  /* 0x000000011b198846 */ /* 0x000fca0003800018 */
[----:B------:R1:W-:Y:S01]  /*0df0*/  STG.E desc[UR6][R18.64+0xc], R25 ;  /* 0x00000c1912007986 */ /* 0x0003e2000c101906 */
[----:B------:R-:W-:-:S13]  /*0e00*/  ISETP.NE.AND P0, PT, R17, R8, PT ;  /* 0x000000081100720c */ /* 0x000fda0003f05270 */
[----:B-1----:R-:W-:Y:S05]  /*0e10*/  @P0 BRA `(.L_x_15) ;  /* 0xfffffff800f00947 */ /* 0x002fea000383ffff */
[----:B------:R-:W-:Y:S05]  /*0e20*/  BSYNC.RECONVERGENT B2 ;  /* 0x0000000000027941 */ /* 0x000fea0003800200 */
.L_x_14:
[----:B------:R-:W-:-:S07]  /*0e30*/  IMAD.MOV.U32 R26, RZ, RZ, R21 ;  /* 0x000000ffff1a7224 */ /* 0x000fce00078e0015 */
.L_x_13:
[----:B------:R-:W-:Y:S05]  /*0e40*/  BSYNC.RECONVERGENT B1 ;  /* 0x0000000000017941 */ /* 0x000fea0003800200 */
.L_x_12:
[----:B------:R-:W-:Y:S01]  /*0e50*/  ISETP.NE.AND P0, PT, R7, RZ, PT ;  /* 0x000000ff0700720c */ /* 0x000fe20003f05270 */
[----:B------:R-:W-:-:S12]  /*0e60*/  BSSY.RECONVERGENT B1, `(.L_x_16) ;  /* 0x000003f000017945 */ /* 0x000fd80003800200 */
[----:B------:R-:W-:Y:S05]  /*0e70*/  @!P0 BRA `(.L_x_17) ;  /* 0x0000000000f48947 */ /* 0x000fea0003800000 */
[C---:B------:R-:W-:Y:S01]  /*0e80*/  IMAD.WIDE.U32 R16, R26.reuse, 0x4, R10 ;  /* 0x000000041a107825 */ /* 0x040fe200078e000a */
[----:B------:R-:W1:Y:S01]  /*0e90*/  LDCU.64 UR4, c[0x0][0x380] ;  /* 0x00007000ff0477ac */ /* 0x000e620008000a00 */
[----:B------:R-:W2:Y:S04]  /*0ea0*/  LDG.E.U8 R29, desc[UR6][R14.64] ;  /* 0x000000060e1d7981 */ /* 0x000ea8000c1e1100 */
[----:B------:R-:W3:Y:S01]  /*0eb0*/  LDG.E R22, desc[UR6][R16.64] ;  /* 0x0000000610167981 */ /* 0x000ee2000c1e1900 */
[----:B------:R-:W-:Y:S01]  /*0ec0*/  VIADD R20, R26, 0xffffffff ;  /* 0xffffffff1a147836 */ /* 0x000fe20000000000 */
[----:B---3--:R-:W-:-:S13]  /*0ed0*/  ISETP.GE.AND P0, PT, R22, R25, PT ;  /* 0x000000191600720c */ /* 0x008fda0003f06270 */
[----:B-1----:R-:W-:Y:S01]  /*0ee0*/  @P0 MOV R23, UR4 ;  /* 0x0000000400170c02 */ /* 0x002fe20008000f00 */
[----:B------:R-:W-:-:S03]  /*0ef0*/  @P0 IMAD.U32 R24, RZ, RZ, UR5 ;  /* 0x00000005ff180e24 */ /* 0x000fc6000f8e00ff */
[----:B------:R-:W-:Y:S01]  /*0f00*/  @P0 IADD3 R18, P1, PT, R20, R23, RZ ;  /* 0x0000001714120210 */ /* 0x000fe20007f3e0ff */
[----:B------:R-:W-:-:S04]  /*0f10*/  @!P0 IMAD.U32 R23, RZ, RZ, UR4 ;  /* 0x00000004ff178e24 */ /* 0x000fc8000f8e00ff */
[----:B------:R-:W-:Y:S01]  /*0f20*/  @P0 IMAD.X R19, RZ, RZ, R24, P1 ;  /* 0x000000ffff130224 */ /* 0x000fe200008e0618 */
[----:B------:R-:W-:Y:S02]  /*0f30*/  @!P0 MOV R24, UR5 ;  /* 0x0000000500188c02 */ /* 0x000fe40008000f00 */
[----:B------:R-:W-:Y:S02]  /*0f40*/  @!P0 IADD3 R20, P2, PT, R20, R23, RZ ;  /* 0x0000001714148210 */ /* 0x000fe40007f5e0ff */
[----:B------:R-:W2:Y:S03]  /*0f50*/  @P0 LDG.E.U8 R18, desc[UR6][R18.64] ;  /* 0x0000000612120981 */ /* 0x000ea6000c1e1100 */
[----:B------:R-:W-:-:S05]  /*0f60*/  @!P0 IMAD.X R21, RZ, RZ, R24, P2 ;  /* 0x000000ffff158224 */ /* 0x000fca00010e0618 */
[----:B------:R-:W3:Y:S01]  /*0f70*/  @!P0 LDG.E.U8 R20, desc[UR6][R20.64] ;  /* 0x0000000614148981 */ /* 0x000ee2000c1e1100 */
[----:B------:R-:W-:Y:S01]  /*0f80*/  VIADD R28, R27, 0x1 ;  /* 0x000000011b1c7836 */ /* 0x000fe20000000000 */
[-C--:B--2---:R-:W-:Y:S02]  /*0f90*/  ISETP.NE.OR P1, PT, R18, R29.reuse, !P0 ;  /* 0x0000001d1200720c */ /* 0x084fe40004725670 */
[----:B---3--:R-:W-:Y:S01]  /*0fa0*/  ISETP.NE.OR P2, PT, R20, R29, P0 ;  /* 0x0000001d1400720c */ /* 0x008fe20000745670 */
[----:B------:R-:W-:-:S10]  /*0fb0*/  @!P0 IMAD.MOV.U32 R18, RZ, RZ, R28 ;  /* 0x000000ffff128224 */ /* 0x000fd400078e001c */
[----:B------:R-:W-:Y:S02]  /*0fc0*/  @!P1 IADD3 R28, PT, PT, R27, RZ, RZ ;  /* 0x000000ff1b1c9210 */ /* 0x000fe40007ffe0ff */
[----:B------:R-:W-:Y:S02]  /*0fd0*/  @!P2 IMAD.MOV R18, RZ, RZ, R27 ;  /* 0x000000ffff12a224 */ /* 0x000fe400078e021b */
[----:B------:R-:W-:-:S03]  /*0fe0*/  @P0 VIADDMNMX.U32 R27, R25, 0x1, R28, PT ;  /* 0x00000001191b0846 */ /* 0x000fc6000380001c */
[----:B------:R-:W-:-:S05]  /*0ff0*/  @!P0 VIADDMNMX.U32 R27, R22, 0x1, R18, PT ;  /* 0x00000001161b8846 */ /* 0x000fca0003800012 */
[----:B------:R1:W-:Y:S01]  /*1000*/  STG.E desc[UR6][R16.64], R27 ;  /* 0x0000001b10007986 */ /* 0x0003e2000c101906 */
[----:B------:R-:W-:-:S13]  /*1010*/  ISETP.NE.AND P0, PT, R7, 0x1, PT ;  /* 0x000000010700780c */ /* 0x000fda0003f05270 */
[----:B-1----:R-:W-:Y:S05]  /*1020*/  @!P0 BRA `(.L_x_17) ;  /* 0x0000000000888947 */ /* 0x002fea0003800000 */
[C---:B------:R-:W-:Y:S01]  /*1030*/  IADD3 R18, P0, PT, R26.reuse, R23, RZ ;  /* 0x000000171a127210 */ /* 0x040fe20007f1e0ff */
[----:B------:R-:W-:Y:S01]  /*1040*/  VIADD R26, R26, 0x1 ;  /* 0x000000011a1a7836 */ /* 0x000fe20000000000 */
[----:B------:R-:W2:Y:S03]  /*1050*/  LDG.E.U8 R29, desc[UR6][R14.64] ;  /* 0x000000060e1d7981 */ /* 0x000ea6000c1e1100 */
[----:B------:R-:W-:-:S04]  /*1060*/  IMAD.WIDE.U32 R20, R26, 0x4, R10 ;  /* 0x000000041a147825 */ /* 0x000fc800078e000a */
[----:B------:R-:W-:Y:S01]  /*1070*/  IMAD.X R19, RZ, RZ, R24, P0 ;  /* 0x000000ffff137224 */ /* 0x000fe200000e0618 */
[----:B------:R-:W3:Y:S04]  /*1080*/  LDG.E R25, desc[UR6][R20.64] ;  /* 0x0000000614197981 */ /* 0x000ee8000c1e1900 */
[----:B------:R-:W2:Y:S01]  /*1090*/  LDG.E.U8 R18, desc[UR6][R18.64] ;  /* 0x0000000612127981 */ /* 0x000ea2000c1e1100 */
[----:B---3--:R-:W-:-:S04]  /*10a0*/  ISETP.GE.AND P0, PT, R25, R27, PT ;  /* 0x0000001b1900720c */ /* 0x008fc80003f06270 */
[CC--:B--2---:R-:W-:Y:S02]  /*10b0*/  ISETP.NE.OR P2, PT, R18.reuse, R29.reuse, !P0 ;  /* 0x0000001d1200720c */ /* 0x0c4fe40004745670 */
[----:B------:R-:W-:Y:S02]  /*10c0*/  ISETP.NE.OR P1, PT, R18, R29, P0 ;  /* 0x0000001d1200720c */ /* 0x000fe40000725670 */
[----:B------:R-:W-:-:S05]  /*10d0*/  IADD3 R18, PT, PT, R22, 0x1, RZ ;  /* 0x0000000116127810 */ /* 0x000fca0007ffe0ff */
[----:B------:R-:W-:-:S04]  /*10e0*/  @P0 IMAD.MOV.U32 R28, RZ, RZ, R18 ;  /* 0x000000ffff1c0224 */ /* 0x000fc800078e0012 */
[--C-:B------:R-:W-:Y:S02]  /*10f0*/  @!P2 IMAD.MOV R28, RZ, RZ, R22.reuse ;  /* 0x000000ffff1ca224 */ /* 0x100fe400078e0216 */
[----:B------:R-:W-:-:S03]  /*1100*/  @!P1 IMAD.MOV R18, RZ, RZ, R22 ;  /* 0x000000ffff129224 */ /* 0x000fc600078e0216 */
[----:B------:R-:W-:Y:S02]  /*1110*/  @P0 VIADDMNMX.U32 R27, R27, 0x1, R28, PT ;  /* 0x000000011b1b0846 */ /* 0x000fe4000380001c */
[----:B------:R-:W-:-:S05]  /*1120*/  @!P0 VIADDMNMX.U32 R27, R25, 0x1, R18, PT ;  /* 0x00000001191b8846 */ /* 0x000fca0003800012 */
[----:B------:R1:W-:Y:S01]  /*1130*/  STG.E desc[UR6][R20.64], R27 ;  /* 0x0000001b14007986 */ /* 0x0003e2000c101906 */
[----:B------:R-:W-:-:S13]  /*1140*/  ISETP.NE.AND P0, PT, R7, 0x2, PT ;  /* 0x000000020700780c */ /* 0x000fda0003f05270 */
[----:B-1----:R-:W-:Y:S05]  /*1150*/  @!P0 BRA `(.L_x_17) ;  /* 0x00000000003c8947 */ /* 0x002fea0003800000 */
[----:B------:R-:W-:Y:S01]  /*1160*/  IADD3 R18, P0, PT, R26, R23, RZ ;  /* 0x000000171a127210 */ /* 0x000fe20007f1e0ff */
[----:B------:R-:W2:Y:S03]  /*1170*/  LDG.E R20, desc[UR6][R16.64+0x8] ;  /* 0x0000080610147981 */ /* 0x000ea6000c1e1900 */
[----:B------:R-:W-:Y:S01]  /*1180*/  IADD3.X R19, PT, PT, RZ, R24, RZ, P0, !PT ;  /* 0x00000018ff137210 */ /* 0x000fe200007fe4ff */
[----:B------:R-:W3:Y:S04]  /*1190*/  LDG.E.U8 R15, desc[UR6][R14.64] ;  /* 0x000000060e0f7981 */ /* 0x000ee8000c1e1100 */
[----:B------:R-:W3:Y:S01]  /*11a0*/  LDG.E.U8 R18, desc[UR6][R18.64] ;  /* 0x0000000612127981 */ /* 0x000ee2000c1e1100 */
[----:B------:R-:W-:Y:S01]  /*11b0*/  VIADD R21, R25, 0x1 ;  /* 0x0000000119157836 */ /* 0x000fe20000000000 */
[----:B--2---:R-:W-:-:S04]  /*11c0*/  ISETP.GE.AND P0, PT, R20, R27, PT ;  /* 0x0000001b1400720c */ /* 0x004fc80003f06270 */
[CC--:B---3--:R-:W-:Y:S02]  /*11d0*/  ISETP.NE.OR P2, PT, R18.reuse, R15.reuse, !P0 ;  /* 0x0000000f1200720c */ /* 0x0c8fe40004745670 */
[----:B------:R-:W-:-:S07]  /*11e0*/  ISETP.NE.OR P1, PT, R18, R15, P0 ;  /* 0x0000000f1200720c */ /* 0x000fce0000725670 */
[----:B------:R-:W-:-:S04]  /*11f0*/  @!P0 IMAD.MOV.U32 R22, RZ, RZ, R21 ;  /* 0x000000ffff168224 */ /* 0x000fc800078e0015 */
[----:B------:R-:W-:Y:S02]  /*1200*/  @!P2 IMAD.MOV R21, RZ, RZ, R25 ;  /* 0x000000ffff15a224 */ /* 0x000fe400078e0219 */
[----:B------:R-:W-:-:S03]  /*1210*/  @!P1 IADD3 R22, PT, PT, R25, RZ, RZ ;  /* 0x000000ff19169210 */ /* 0x000fc60007ffe0ff */
[----:B------:R-:W-:Y:S02]  /*1220*/  @P0 VIADDMNMX.U32 R27, R27, 0x1, R21, PT ;  /* 0x000000011b1b0846 */ /* 0x000fe40003800015 */
[----:B------:R-:W-:-:S05]  /*1230*/  @!P0 VIADDMNMX.U32 R27, R20, 0x1, R22, PT ;  /* 0x00000001141b8846 */ /* 0x000fca0003800016 */
[----:B------:R1:W-:Y:S02]  /*1240*/  STG.E desc[UR6][R16.64+0x8], R27 ;  /* 0x0000081b10007986 */ /* 0x0003e4000c101906 */
.L_x_17:
[----:B------:R-:W-:Y:S05]  /*1250*/  BSYNC.RECONVERGENT B1 ;  /* 0x0000000000017941 */ /* 0x000fea0003800200 */
.L_x_16:
[----:B------:R-:W-:-:S05]  /*1260*/  VIADD R9, R9, 0x1 ;  /* 0x0000000109097836 */ /* 0x000fca0000000000 */
[----:B------:R-:W-:-:S13]  /*1270*/  ISETP.NE.AND P0, PT, R9, R6, PT ;  /* 0x000000060900720c */ /* 0x000fda0003f05270 */
[----:B------:R-:W-:Y:S05]  /*1280*/  @P0 BRA `(.L_x_18) ;  /* 0xfffffff400980947 */ /* 0x000fea000383ffff */
.L_x_1:
[----:B------:R-:W-:Y:S05]  /*1290*/  BSYNC.RECONVERGENT B0 ;  /* 0x0000000000007941 */ /* 0x000fea0003800200 */
.L_x_0:
[----:B------:R-:W-:Y:S01]  /*12a0*/  IMAD.WIDE R6, R5, 0x4, R10 ;  /* 0x0000000405067825 */ /* 0x000fe200078e020a */
[----:B------:R-:W2:Y:S01]  /*12b0*/  LDCU UR4, c[0x0][0x39c] ;  /* 0x00007380ff0477ac */ /* 0x000ea20008000800 */
[----:B------:R-:W3:Y:S04]  /*12c0*/  LDCU UR5, c[0x0][0x390] ;  /* 0x00007200ff0577ac */ /* 0x000ee80008000800 */
[----:B------:R-:W2:Y:S02]  /*12d0*/  LDG.E R6, desc[UR6][R6.64] ;  /* 0x0000000606067981 */ /* 0x000ea4000c1e1900 */
[----:B--2---:R-:W-:-:S13]  /*12e0*/  ISETP.GT.AND P0, PT, R6, UR4, PT ;  /* 0x0000000406007c0c */ /* 0x004fda000bf04270 */
[----:B------:R-:W2:Y:S01]  /*12f0*/  @!P0 LDG.E R5, desc[UR6][R12.64] ;  /* 0x000000060c058981 */ /* 0x000ea2000c1e1900 */
[----:B------:R-:W4:Y:S01]  /*1300*/  LDCU UR4, c[0x0][0x370] ;  /* 0x00006e00ff0477ac */ /* 0x000f220008000800 */
[----:B------:R-:W4:Y:S02]  /*1310*/  LDC R8, c[0x0][0x360] ;  /* 0x0000d800ff087b82 */ /* 0x000f240000000800 */
[----:B----4-:R-:W-:Y:S01]  /*1320*/  IMAD R0, R8, UR4, R0 ;  /* 0x0000000408007c24 */ /* 0x010fe2000f8e0200 */
[----:B------:R-:W-:-:S06]  /*1330*/  UIADD3 UR4, UPT, UPT, -UR4, URZ, URZ ;  /* 0x000000ff04047290 */ /* 0x000fcc000fffe1ff */
[----:B------:R-:W-:Y:S02]  /*1340*/  IMAD R3, R8, UR4, R3 ;  /* 0x0000000408037c24 */ /* 0x000fe4000f8e0203 */
[----:B--2---:R-:W-:-:S05]  /*1350*/  @!P0 VIADD R5, R5, 0x1 ;  /* 0x0000000105058836 */ /* 0x004fca0000000000 */
[----:B------:R2:W-:Y:S01]  /*1360*/  @!P0 STG.E desc[UR6][R12.64], R5 ;  /* 0x000000050c008986 */ /* 0x0005e2000c101906 */
[----:B---3--:R-:W-:-:S13]  /*1370*/  ISETP.GE.AND P0, PT, R0, UR5, PT ;  /* 0x0000000500007c0c */ /* 0x008fda000bf06270 */
[----:B--2---:R-:W-:Y:S05]  /*1380*/  @!P0 BRA `(.L_x_19) ;  /* 0xffffffec006c8947 */ /* 0x004fea000383ffff */
[----:B------:R-:W-:Y:S05]  /*1390*/  EXIT ;  /* 0x000000000000794d */ /* 0x000fea0003800000 */
.L_x_20:
[----:B------:R-:W-:-:S00]  /*13a0*/  BRA `(.L_x_20) ;  /* 0xfffffffc00fc7947 */ /* 0x000fc0000383ffff */
[----:B------:R-:W-:-:S00]  /*13b0*/  NOP ;  /* 0x0000000000007918 */ /* 0x000fc00000000000 */
        /* <DEDUP_REMOVED lines=12> */
.L_x_21:


//--------------------- .nv.shared.reserved.0     --------------------------
	.section	.nv.shared.reserved.0,"aw",@nobits
	.weak		__nv_reservedSMEM_offset_0_alias
	.size		__nv_reservedSMEM_offset_0_alias, 0, 64
	.other		__nv_reservedSMEM_offset_0_alias,@"STO_CUDA_RESERVED_SHARED STV_DEFAULT"
__nv_reservedSMEM_offset_0_alias:
	.zero		0
	.zero		64


//--------------------- .nv.constant0._Z11compMatchesPcS_iiiiPiS0_i --------------------------
	.section	.nv.constant0._Z11compMatchesPcS_iiiiPiS0_i,"a",@progbits
	.sectionflags	@""
	.align	4
.nv.constant0._Z11compMatchesPcS_iiiiPiS0_i:
	.zero		948


//--------------------- SYMBOLS --------------------------

	.type		.nv.reservedSmem.offset0,@object
	.size		.nv.reservedSmem.offset0,0x4
